//
// Generated by NVIDIA NVVM Compiler
//
// Compiler Build ID: CL-36424714
// Cuda compilation tools, release 13.0, V13.0.88
// Based on NVVM 20.0.0
//

.version 9.0
.target sm_100
.address_size 64

	// .globl	_Z18count_words_kernelv
.global .align 1 .b8 _ZN34_INTERNAL_afccbf02_4_k_cu_6cd702bd4cuda3std3__45__cpo5beginE[1];
.global .align 1 .b8 _ZN34_INTERNAL_afccbf02_4_k_cu_6cd702bd4cuda3std3__45__cpo3endE[1];
.global .align 1 .b8 _ZN34_INTERNAL_afccbf02_4_k_cu_6cd702bd4cuda3std3__45__cpo6cbeginE[1];
.global .align 1 .b8 _ZN34_INTERNAL_afccbf02_4_k_cu_6cd702bd4cuda3std3__45__cpo4cendE[1];
.global .align 1 .b8 _ZN34_INTERNAL_afccbf02_4_k_cu_6cd702bd4cuda3std3__45__cpo6rbeginE[1];
.global .align 1 .b8 _ZN34_INTERNAL_afccbf02_4_k_cu_6cd702bd4cuda3std3__45__cpo4rendE[1];
.global .align 1 .b8 _ZN34_INTERNAL_afccbf02_4_k_cu_6cd702bd4cuda3std3__45__cpo7crbeginE[1];
.global .align 1 .b8 _ZN34_INTERNAL_afccbf02_4_k_cu_6cd702bd4cuda3std3__45__cpo5crendE[1];
.global .align 1 .b8 _ZN34_INTERNAL_afccbf02_4_k_cu_6cd702bd4cuda3std3__436_GLOBAL__N__afccbf02_4_k_cu_6cd702bd6ignoreE[1];
.global .align 1 .b8 _ZN34_INTERNAL_afccbf02_4_k_cu_6cd702bd4cuda3std3__419piecewise_constructE[1];
.global .align 1 .b8 _ZN34_INTERNAL_afccbf02_4_k_cu_6cd702bd4cuda3std3__48in_placeE[1];
.global .align 1 .b8 _ZN34_INTERNAL_afccbf02_4_k_cu_6cd702bd4cuda3std3__420unreachable_sentinelE[1];
.global .align 1 .b8 _ZN34_INTERNAL_afccbf02_4_k_cu_6cd702bd4cuda3std3__47nulloptE[1];
.global .align 1 .b8 _ZN34_INTERNAL_afccbf02_4_k_cu_6cd702bd4cuda3std3__48unexpectE[1];
.global .align 1 .b8 _ZN34_INTERNAL_afccbf02_4_k_cu_6cd702bd4cuda3std6ranges3__45__cpo4swapE[1];
.global .align 1 .b8 _ZN34_INTERNAL_afccbf02_4_k_cu_6cd702bd4cuda3std6ranges3__45__cpo9iter_moveE[1];
.global .align 1 .b8 _ZN34_INTERNAL_afccbf02_4_k_cu_6cd702bd4cuda3std6ranges3__45__cpo5beginE[1];
.global .align 1 .b8 _ZN34_INTERNAL_afccbf02_4_k_cu_6cd702bd4cuda3std6ranges3__45__cpo3endE[1];
.global .align 1 .b8 _ZN34_INTERNAL_afccbf02_4_k_cu_6cd702bd4cuda3std6ranges3__45__cpo6cbeginE[1];
.global .align 1 .b8 _ZN34_INTERNAL_afccbf02_4_k_cu_6cd702bd4cuda3std6ranges3__45__cpo4cendE[1];
.global .align 1 .b8 _ZN34_INTERNAL_afccbf02_4_k_cu_6cd702bd4cuda3std6ranges3__45__cpo7advanceE[1];
.global .align 1 .b8 _ZN34_INTERNAL_afccbf02_4_k_cu_6cd702bd4cuda3std6ranges3__45__cpo9iter_swapE[1];
.global .align 1 .b8 _ZN34_INTERNAL_afccbf02_4_k_cu_6cd702bd4cuda3std6ranges3__45__cpo4nextE[1];
.global .align 1 .b8 _ZN34_INTERNAL_afccbf02_4_k_cu_6cd702bd4cuda3std6ranges3__45__cpo4prevE[1];
.global .align 1 .b8 _ZN34_INTERNAL_afccbf02_4_k_cu_6cd702bd4cuda3std6ranges3__45__cpo4dataE[1];
.global .align 1 .b8 _ZN34_INTERNAL_afccbf02_4_k_cu_6cd702bd4cuda3std6ranges3__45__cpo5cdataE[1];
.global .align 1 .b8 _ZN34_INTERNAL_afccbf02_4_k_cu_6cd702bd4cuda3std6ranges3__45__cpo4sizeE[1];
.global .align 1 .b8 _ZN34_INTERNAL_afccbf02_4_k_cu_6cd702bd4cuda3std6ranges3__45__cpo5ssizeE[1];
.global .align 1 .b8 _ZN34_INTERNAL_afccbf02_4_k_cu_6cd702bd4cuda3std6ranges3__45__cpo8distanceE[1];
.global .align 1 .b8 _ZN34_INTERNAL_afccbf02_4_k_cu_6cd702bd6thrust24THRUST_300001_SM_1000_NS8cuda_cub3parE[1];
.global .align 1 .b8 _ZN34_INTERNAL_afccbf02_4_k_cu_6cd702bd6thrust24THRUST_300001_SM_1000_NS8cuda_cub10par_nosyncE[1];
.global .align 1 .b8 _ZN34_INTERNAL_afccbf02_4_k_cu_6cd702bd6thrust24THRUST_300001_SM_1000_NS6system6detail10sequential3seqE[1];
.global .align 1 .b8 _ZN34_INTERNAL_afccbf02_4_k_cu_6cd702bd6thrust24THRUST_300001_SM_1000_NS6system3cpp3parE[1];
.global .align 1 .b8 _ZN34_INTERNAL_afccbf02_4_k_cu_6cd702bd6thrust24THRUST_300001_SM_1000_NS12placeholders2_1E[1];
.global .align 1 .b8 _ZN34_INTERNAL_afccbf02_4_k_cu_6cd702bd6thrust24THRUST_300001_SM_1000_NS12placeholders2_2E[1];
.global .align 1 .b8 _ZN34_INTERNAL_afccbf02_4_k_cu_6cd702bd6thrust24THRUST_300001_SM_1000_NS12placeholders2_3E[1];
.global .align 1 .b8 _ZN34_INTERNAL_afccbf02_4_k_cu_6cd702bd6thrust24THRUST_300001_SM_1000_NS12placeholders2_4E[1];
.global .align 1 .b8 _ZN34_INTERNAL_afccbf02_4_k_cu_6cd702bd6thrust24THRUST_300001_SM_1000_NS12placeholders2_5E[1];
.global .align 1 .b8 _ZN34_INTERNAL_afccbf02_4_k_cu_6cd702bd6thrust24THRUST_300001_SM_1000_NS12placeholders2_6E[1];
.global .align 1 .b8 _ZN34_INTERNAL_afccbf02_4_k_cu_6cd702bd6thrust24THRUST_300001_SM_1000_NS12placeholders2_7E[1];
.global .align 1 .b8 _ZN34_INTERNAL_afccbf02_4_k_cu_6cd702bd6thrust24THRUST_300001_SM_1000_NS12placeholders2_8E[1];
.global .align 1 .b8 _ZN34_INTERNAL_afccbf02_4_k_cu_6cd702bd6thrust24THRUST_300001_SM_1000_NS12placeholders2_9E[1];
.global .align 1 .b8 _ZN34_INTERNAL_afccbf02_4_k_cu_6cd702bd6thrust24THRUST_300001_SM_1000_NS12placeholders3_10E[1];
.global .align 1 .b8 _ZN34_INTERNAL_afccbf02_4_k_cu_6cd702bd6thrust24THRUST_300001_SM_1000_NS3seqE[1];
.global .align 1 .b8 _ZN34_INTERNAL_afccbf02_4_k_cu_6cd702bd6thrust24THRUST_300001_SM_1000_NS6deviceE[1];

.visible .entry _Z18count_words_kernelv()
{


	ret;

}
	// .globl	_ZN3cub18CUB_300001_SM_10006detail11EmptyKernelIvEEvv
.visible .entry _ZN3cub18CUB_300001_SM_10006detail11EmptyKernelIvEEvv()
{


	ret;

}


// ===== COMPILED SASS (sm_100) =====

	.target	sm_100

	.elftype	@"ET_EXEC"


//--------------------- .note.nv.tkinfo           --------------------------
	.section	.note.nv.tkinfo,"",@"SHT_NOTE"
	.sectionflags	@"SHF_NOTE_NV_TKINFO"
	.tkinfo
        /*0018*/ 	.word	0x00000002
        /*0030*/ 	.string	""
        /*0030*/ 	.string	"ptxas"
        /*0030*/ 	.string	"Cuda compilation tools, release 13.0, V13.0.88"
        /*0030*/ 	.string	"Build cuda_13.0.r13.0/compiler.36424714_0"
        /*0030*/ 	.string	"-arch sm_100 -m 64 "



//--------------------- .note.nv.cuinfo           --------------------------
	.section	.note.nv.cuinfo,"",@"SHT_NOTE"
	.sectionflags	@"SHF_NOTE_NV_CUINFO"
        /*0018*/ 	.short	0x0002
        /*001a*/ 	.short	0x0064
        /*001c*/ 	.short	0x0082
	.zero		2


//--------------------- .nv.info                  --------------------------
	.section	.nv.info,"",@"SHT_CUDA_INFO"
	.align	4


	//----- nvinfo : EIATTR_REGCOUNT
	.align		4
        /*0000*/ 	.byte	0x04, 0x2f
        /*0002*/ 	.short	(.L_46 - .L_45)
	.align		4
.L_45:
        /*0004*/ 	.word	index@(_Z18count_words_kernelv)
        /*0008*/ 	.word	0x00000004


	//----- nvinfo : EIATTR_FRAME_SIZE
	.align		4
.L_46:
        /*000c*/ 	.byte	0x04, 0x11
        /*000e*/ 	.short	(.L_48 - .L_47)
	.align		4
.L_47:
        /*0010*/ 	.word	index@(_Z18count_words_kernelv)
        /*0014*/ 	.word	0x00000000


	//----- nvinfo : EIATTR_REGCOUNT
	.align		4
.L_48:
        /*0018*/ 	.byte	0x04, 0x2f
        /*001a*/ 	.short	(.L_50 - .L_49)
	.align		4
.L_49:
        /*001c*/ 	.word	index@(_ZN3cub18CUB_300001_SM_10006detail11EmptyKernelIvEEvv)
        /*0020*/ 	.word	0x00000004


	//----- nvinfo : EIATTR_FRAME_SIZE
	.align		4
.L_50:
        /*0024*/ 	.byte	0x04, 0x11
        /*0026*/ 	.short	(.L_52 - .L_51)
	.align		4
.L_51:
        /*0028*/ 	.word	index@(_ZN3cub18CUB_300001_SM_10006detail11EmptyKernelIvEEvv)
        /*002c*/ 	.word	0x00000000


	//----- nvinfo : EIATTR_MIN_STACK_SIZE
	.align		4
.L_52:
        /*0030*/ 	.byte	0x04, 0x12
        /*0032*/ 	.short	(.L_54 - .L_53)
	.align		4
.L_53:
        /*0034*/ 	.word	index@(_ZN3cub18CUB_300001_SM_10006detail11EmptyKernelIvEEvv)
        /*0038*/ 	.word	0x00000000


	//----- nvinfo : EIATTR_MIN_STACK_SIZE
	.align		4
.L_54:
        /*003c*/ 	.byte	0x04, 0x12
        /*003e*/ 	.short	(.L_56 - .L_55)
	.align		4
.L_55:
        /*0040*/ 	.word	index@(_Z18count_words_kernelv)
        /*0044*/ 	.word	0x00000000
.L_56:


//--------------------- .nv.compat                --------------------------
	.section	.nv.compat,"",@"SHT_CUDA_COMPAT_INFO"
	.align	4
        /*0000*/ 	.byte	0x02, 0x09, 0x00, 0x00, 0x02, 0x02, 0x01, 0x00, 0x02, 0x05, 0x05, 0x00, 0x03, 0x07, 0x01, 0x01
        /*0010*/ 	.byte	0x02, 0x03, 0x00, 0x00, 0x02, 0x06, 0x01, 0x00, 0x04, 0x0b, 0x08, 0x00, 0x09, 0x00, 0x00, 0x00
        /*0020*/ 	.byte	0x00, 0x00, 0x00, 0x00


//--------------------- .nv.info._ZN3cub18CUB_300001_SM_10006detail11EmptyKernelIvEEvv --------------------------
	.section	.nv.info._ZN3cub18CUB_300001_SM_10006detail11EmptyKernelIvEEvv,"",@"SHT_CUDA_INFO"
	.sectionflags	@""
	.align	4


	//----- nvinfo : EIATTR_CUDA_API_VERSION
	.align		4
        /*0000*/ 	.byte	0x04, 0x37
        /*0002*/ 	.short	(.L_58 - .L_57)
.L_57:
        /*0004*/ 	.word	0x00000082


	//----- nvinfo : EIATTR_SPARSE_MMA_MASK
	.align		4
.L_58:
        /*0008*/ 	.byte	0x03, 0x50
        /*000a*/ 	.short	0x0000


	//----- nvinfo : EIATTR_MAXREG_COUNT
	.align		4
        /*000c*/ 	.byte	0x03, 0x1b
        /*000e*/ 	.short	0x00ff


	//----- nvinfo : EIATTR_MERCURY_ISA_VERSION
	.align		4
        /*0010*/ 	.byte	0x03, 0x5f
        /*0012*/ 	.short	0x0101


	//----- nvinfo : EIATTR_VRC_CTA_INIT_COUNT
	.align		4
        /*0014*/ 	.byte	0x02, 0x4a
	.zero		1
	.zero		1


	//----- nvinfo : EIATTR_EXIT_INSTR_OFFSETS
	.align		4
        /*0018*/ 	.byte	0x04, 0x1c
        /*001a*/ 	.short	(.L_60 - .L_59)


	//   ....[0]....
.L_59:
        /*001c*/ 	.word	0x00000010


	//----- nvinfo : EIATTR_SW_WAR
	.align		4
.L_60:
        /*0020*/ 	.byte	0x04, 0x36
        /*0022*/ 	.short	(.L_62 - .L_61)
.L_61:
        /*0024*/ 	.word	0x00000008
.L_62:


//--------------------- .nv.info._Z18count_words_kernelv --------------------------
	.section	.nv.info._Z18count_words_kernelv,"",@"SHT_CUDA_INFO"
	.sectionflags	@""
	.align	4


	//----- nvinfo : EIATTR_CUDA_API_VERSION
	.align		4
        /*0000*/ 	.byte	0x04, 0x37
        /*0002*/ 	.short	(.L_64 - .L_63)
.L_63:
        /*0004*/ 	.word	0x00000082


	//----- nvinfo : EIATTR_SPARSE_MMA_MASK
	.align		4
.L_64:
        /*0008*/ 	.byte	0x03, 0x50
        /*000a*/ 	.short	0x0000


	//----- nvinfo : EIATTR_MAXREG_COUNT
	.align		4
        /*000c*/ 	.byte	0x03, 0x1b
        /*000e*/ 	.short	0x00ff


	//----- nvinfo : EIATTR_MERCURY_ISA_VERSION
	.align		4
        /*0010*/ 	.byte	0x03, 0x5f
        /*0012*/ 	.short	0x0101


	//----- nvinfo : EIATTR_VRC_CTA_INIT_COUNT
	.align		4
        /*0014*/ 	.byte	0x02, 0x4a
	.zero		1
	.zero		1


	//----- nvinfo : EIATTR_EXIT_INSTR_OFFSETS
	.align		4
        /*0018*/ 	.byte	0x04, 0x1c
        /*001a*/ 	.short	(.L_66 - .L_65)


	//   ....[0]....
.L_65:
        /*001c*/ 	.word	0x00000010


	//----- nvinfo : EIATTR_SW_WAR
	.align		4
.L_66:
        /*0020*/ 	.byte	0x04, 0x36
        /*0022*/ 	.short	(.L_68 - .L_67)
.L_67:
        /*0024*/ 	.word	0x00000008
.L_68:


//--------------------- .nv.callgraph             --------------------------
	.section	.nv.callgraph,"",@"SHT_CUDA_CALLGRAPH"
	.align	4
	.sectionentsize	8
	.align		4
        /*0000*/ 	.word	0x00000000
	.align		4
        /*0004*/ 	.word	0xffffffff
	.align		4
        /*0008*/ 	.word	0x00000000
	.align		4
        /*000c*/ 	.word	0xfffffffe
	.align		4
        /*0010*/ 	.word	0x00000000
	.align		4
        /*0014*/ 	.word	0xfffffffd
	.align		4
        /*0018*/ 	.word	0x00000000
	.align		4
        /*001c*/ 	.word	0xfffffffc


//--------------------- .nv.constant4             --------------------------
	.section	.nv.constant4,"a",@progbits
	.align	8
	.align		8
.nv.constant4:
        /*0000*/ 	.dword	_ZN34_INTERNAL_afccbf02_4_k_cu_6cd702bd4cuda3std3__45__cpo5beginE
	.align		8
        /*0008*/ 	.dword	_ZN34_INTERNAL_afccbf02_4_k_cu_6cd702bd4cuda3std3__45__cpo3endE
	.align		8
        /*0010*/ 	.dword	_ZN34_INTERNAL_afccbf02_4_k_cu_6cd702bd4cuda3std3__45__cpo6cbeginE
	.align		8
        /*0018*/ 	.dword	_ZN34_INTERNAL_afccbf02_4_k_cu_6cd702bd4cuda3std3__45__cpo4cendE
	.align		8
        /*0020*/ 	.dword	_ZN34_INTERNAL_afccbf02_4_k_cu_6cd702bd4cuda3std3__45__cpo6rbeginE
	.align		8
        /*0028*/ 	.dword	_ZN34_INTERNAL_afccbf02_4_k_cu_6cd702bd4cuda3std3__45__cpo4rendE
	.align		8
        /*0030*/ 	.dword	_ZN34_INTERNAL_afccbf02_4_k_cu_6cd702bd4cuda3std3__45__cpo7crbeginE
	.align		8
        /*0038*/ 	.dword	_ZN34_INTERNAL_afccbf02_4_k_cu_6cd702bd4cuda3std3__45__cpo5crendE
	.align		8
        /*0040*/ 	.dword	_ZN34_INTERNAL_afccbf02_4_k_cu_6cd702bd4cuda3std3__436_GLOBAL__N__afccbf02_4_k_cu_6cd702bd6ignoreE
	.align		8
        /*0048*/ 	.dword	_ZN34_INTERNAL_afccbf02_4_k_cu_6cd702bd4cuda3std3__419piecewise_constructE
	.align		8
        /*0050*/ 	.dword	_ZN34_INTERNAL_afccbf02_4_k_cu_6cd702bd4cuda3std3__48in_placeE
	.align		8
        /*0058*/ 	.dword	_ZN34_INTERNAL_afccbf02_4_k_cu_6cd702bd4cuda3std3__420unreachable_sentinelE
	.align		8
        /*0060*/ 	.dword	_ZN34_INTERNAL_afccbf02_4_k_cu_6cd702bd4cuda3std3__47nulloptE
	.align		8
        /*0068*/ 	.dword	_ZN34_INTERNAL_afccbf02_4_k_cu_6cd702bd4cuda3std3__48unexpectE
	.align		8
        /*0070*/ 	.dword	_ZN34_INTERNAL_afccbf02_4_k_cu_6cd702bd4cuda3std6ranges3__45__cpo4swapE
	.align		8
        /*0078*/ 	.dword	_ZN34_INTERNAL_afccbf02_4_k_cu_6cd702bd4cuda3std6ranges3__45__cpo9iter_moveE
	.align		8
        /*0080*/ 	.dword	_ZN34_INTERNAL_afccbf02_4_k_cu_6cd702bd4cuda3std6ranges3__45__cpo5beginE
	.align		8
        /*0088*/ 	.dword	_ZN34_INTERNAL_afccbf02_4_k_cu_6cd702bd4cuda3std6ranges3__45__cpo3endE
	.align		8
        /*0090*/ 	.dword	_ZN34_INTERNAL_afccbf02_4_k_cu_6cd702bd4cuda3std6ranges3__45__cpo6cbeginE
	.align		8
        /*0098*/ 	.dword	_ZN34_INTERNAL_afccbf02_4_k_cu_6cd702bd4cuda3std6ranges3__45__cpo4cendE
	.align		8
        /*00a0*/ 	.dword	_ZN34_INTERNAL_afccbf02_4_k_cu_6cd702bd4cuda3std6ranges3__45__cpo7advanceE
	.align		8
        /*00a8*/ 	.dword	_ZN34_INTERNAL_afccbf02_4_k_cu_6cd702bd4cuda3std6ranges3__45__cpo9iter_swapE
	.align		8
        /*00b0*/ 	.dword	_ZN34_INTERNAL_afccbf02_4_k_cu_6cd702bd4cuda3std6ranges3__45__cpo4nextE
	.align		8
        /*00b8*/ 	.dword	_ZN34_INTERNAL_afccbf02_4_k_cu_6cd702bd4cuda3std6ranges3__45__cpo4prevE
	.align		8
        /*00c0*/ 	.dword	_ZN34_INTERNAL_afccbf02_4_k_cu_6cd702bd4cuda3std6ranges3__45__cpo4dataE
	.align		8
        /*00c8*/ 	.dword	_ZN34_INTERNAL_afccbf02_4_k_cu_6cd702bd4cuda3std6ranges3__45__cpo5cdataE
	.align		8
        /*00d0*/ 	.dword	_ZN34_INTERNAL_afccbf02_4_k_cu_6cd702bd4cuda3std6ranges3__45__cpo4sizeE
	.align		8
        /*00d8*/ 	.dword	_ZN34_INTERNAL_afccbf02_4_k_cu_6cd702bd4cuda3std6ranges3__45__cpo5ssizeE
	.align		8
        /*00e0*/ 	.dword	_ZN34_INTERNAL_afccbf02_4_k_cu_6cd702bd4cuda3std6ranges3__45__cpo8distanceE
	.align		8
        /*00e8*/ 	.dword	_ZN34_INTERNAL_afccbf02_4_k_cu_6cd702bd6thrust24THRUST_300001_SM_1000_NS8cuda_cub3parE
	.align		8
        /*00f0*/ 	.dword	_ZN34_INTERNAL_afccbf02_4_k_cu_6cd702bd6thrust24THRUST_300001_SM_1000_NS8cuda_cub10par_nosyncE
	.align		8
        /*00f8*/ 	.dword	_ZN34_INTERNAL_afccbf02_4_k_cu_6cd702bd6thrust24THRUST_300001_SM_1000_NS6system6detail10sequential3seqE
	.align		8
        /*0100*/ 	.dword	_ZN34_INTERNAL_afccbf02_4_k_cu_6cd702bd6thrust24THRUST_300001_SM_1000_NS6system3cpp3parE
	.align		8
        /*0108*/ 	.dword	_ZN34_INTERNAL_afccbf02_4_k_cu_6cd702bd6thrust24THRUST_300001_SM_1000_NS12placeholders2_1E
	.align		8
        /*0110*/ 	.dword	_ZN34_INTERNAL_afccbf02_4_k_cu_6cd702bd6thrust24THRUST_300001_SM_1000_NS12placeholders2_2E
	.align		8
        /*0118*/ 	.dword	_ZN34_INTERNAL_afccbf02_4_k_cu_6cd702bd6thrust24THRUST_300001_SM_1000_NS12placeholders2_3E
	.align		8
        /*0120*/ 	.dword	_ZN34_INTERNAL_afccbf02_4_k_cu_6cd702bd6thrust24THRUST_300001_SM_1000_NS12placeholders2_4E
	.align		8
        /*0128*/ 	.dword	_ZN34_INTERNAL_afccbf02_4_k_cu_6cd702bd6thrust24THRUST_300001_SM_1000_NS12placeholders2_5E
	.align		8
        /*0130*/ 	.dword	_ZN34_INTERNAL_afccbf02_4_k_cu_6cd702bd6thrust24THRUST_300001_SM_1000_NS12placeholders2_6E
	.align		8
        /*0138*/ 	.dword	_ZN34_INTERNAL_afccbf02_4_k_cu_6cd702bd6thrust24THRUST_300001_SM_1000_NS12placeholders2_7E
	.align		8
        /*0140*/ 	.dword	_ZN34_INTERNAL_afccbf02_4_k_cu_6cd702bd6thrust24THRUST_300001_SM_1000_NS12placeholders2_8E
	.align		8
        /*0148*/ 	.dword	_ZN34_INTERNAL_afccbf02_4_k_cu_6cd702bd6thrust24THRUST_300001_SM_1000_NS12placeholders2_9E
	.align		8
        /*0150*/ 	.dword	_ZN34_INTERNAL_afccbf02_4_k_cu_6cd702bd6thrust24THRUST_300001_SM_1000_NS12placeholders3_10E
	.align		8
        /*0158*/ 	.dword	_ZN34_INTERNAL_afccbf02_4_k_cu_6cd702bd6thrust24THRUST_300001_SM_1000_NS3seqE
	.align		8
        /*0160*/ 	.dword	_ZN34_INTERNAL_afccbf02_4_k_cu_6cd702bd6thrust24THRUST_300001_SM_1000_NS6deviceE


//--------------------- .text._ZN3cub18CUB_300001_SM_10006detail11EmptyKernelIvEEvv --------------------------
	.section	.text._ZN3cub18CUB_300001_SM_10006detail11EmptyKernelIvEEvv,"ax",@progbits
	.align	128
        .global         _ZN3cub18CUB_300001_SM_10006detail11EmptyKernelIvEEvv
        .type           _ZN3cub18CUB_300001_SM_10006detail11EmptyKernelIvEEvv,@function
        .size           _ZN3cub18CUB_300001_SM_10006detail11EmptyKernelIvEEvv,(.L_x_2 - _ZN3cub18CUB_300001_SM_10006detail11EmptyKernelIvEEvv)
        .other          _ZN3cub18CUB_300001_SM_10006detail11EmptyKernelIvEEvv,@"STO_CUDA_ENTRY STV_DEFAULT"
_ZN3cub18CUB_300001_SM_10006detail11EmptyKernelIvEEvv:
.text._ZN3cub18CUB_300001_SM_10006detail11EmptyKernelIvEEvv:
[----:B------:R-:W-:Y:S01]  /*0000*/  LDC R1, c[0x0][0x37c] ;  /* 0x0000df00ff017b82 */ /* 0x000fe20000000800 */
[----:B------:R-:W-:Y:S05]  /*0010*/  EXIT ;  /* 0x000000000000794d */ /* 0x000fea0003800000 */
.L_x_0:
[----:B------:R-:W-:-:S00]  /*0020*/  BRA `(.L_x_0) ;  /* 0xfffffffc00fc7947 */ /* 0x000fc0000383ffff */
[----:B------:R-:W-:-:S00]  /*0030*/  NOP ;  /* 0x0000000000007918 */ /* 0x000fc00000000000 */
        /* <DEDUP_REMOVED lines=12> */
.L_x_2:


//--------------------- .text._Z18count_words_kernelv --------------------------
	.section	.text._Z18count_words_kernelv,"ax",@progbits
	.align	128
        .global         _Z18count_words_kernelv
        .type           _Z18count_words_kernelv,@function
        .size           _Z18count_words_kernelv,(.L_x_3 - _Z18count_words_kernelv)
        .other          _Z18count_words_kernelv,@"STO_CUDA_ENTRY STV_DEFAULT"
_Z18count_words_kernelv:
.text._Z18count_words_kernelv:
[----:B------:R-:W-:Y:S01]  /*0000*/  LDC R1, c[0x0][0x37c] ;  /* 0x0000df00ff017b82 */ /* 0x000fe20000000800 */
[----:B------:R-:W-:Y:S05]  /*0010*/  EXIT ;  /* 0x000000000000794d */ /* 0x000fea0003800000 */
.L_x_1:
        /* <DEDUP_REMOVED lines=14> */
.L_x_3:


//--------------------- .nv.shared.reserved.0     --------------------------
	.section	.nv.shared.reserved.0,"aw",@nobits
	.weak		__nv_reservedSMEM_offset_0_alias
	.size		__nv_reservedSMEM_offset_0_alias, 0, 64
	.other		__nv_reservedSMEM_offset_0_alias,@"STO_CUDA_RESERVED_SHARED STV_DEFAULT"
__nv_reservedSMEM_offset_0_alias:
	.zero		0
	.zero		64


//--------------------- .nv.global                --------------------------
	.section	.nv.global,"aw",@nobits
.nv.global:
	.type		_ZN34_INTERNAL_afccbf02_4_k_cu_6cd702bd6thrust24THRUST_300001_SM_1000_NS12placeholders2_8E,@object
	.size		_ZN34_INTERNAL_afccbf02_4_k_cu_6cd702bd6thrust24THRUST_300001_SM_1000_NS12placeholders2_8E,(_ZN34_INTERNAL_afccbf02_4_k_cu_6cd702bd4cuda3std3__436_GLOBAL__N__afccbf02_4_k_cu_6cd702bd6ignoreE - _ZN34_INTERNAL_afccbf02_4_k_cu_6cd702bd6thrust24THRUST_300001_SM_1000_NS12placeholders2_8E)
_ZN34_INTERNAL_afccbf02_4_k_cu_6cd702bd6thrust24THRUST_300001_SM_1000_NS12placeholders2_8E:
	.zero		1
	.type		_ZN34_INTERNAL_afccbf02_4_k_cu_6cd702bd4cuda3std3__436_GLOBAL__N__afccbf02_4_k_cu_6cd702bd6ignoreE,@object
	.size		_ZN34_INTERNAL_afccbf02_4_k_cu_6cd702bd4cuda3std3__436_GLOBAL__N__afccbf02_4_k_cu_6cd702bd6ignoreE,(_ZN34_INTERNAL_afccbf02_4_k_cu_6cd702bd4cuda3std6ranges3__45__cpo4dataE - _ZN34_INTERNAL_afccbf02_4_k_cu_6cd702bd4cuda3std3__436_GLOBAL__N__afccbf02_4_k_cu_6cd702bd6ignoreE)
_ZN34_INTERNAL_afccbf02_4_k_cu_6cd702bd4cuda3std3__436_GLOBAL__N__afccbf02_4_k_cu_6cd702bd6ignoreE:
	.zero		1
	.type		_ZN34_INTERNAL_afccbf02_4_k_cu_6cd702bd4cuda3std6ranges3__45__cpo4dataE,@object
	.size		_ZN34_INTERNAL_afccbf02_4_k_cu_6cd702bd4cuda3std6ranges3__45__cpo4dataE,(_ZN34_INTERNAL_afccbf02_4_k_cu_6cd702bd6thrust24THRUST_300001_SM_1000_NS6system3cpp3parE - _ZN34_INTERNAL_afccbf02_4_k_cu_6cd702bd4cuda3std6ranges3__45__cpo4dataE)
_ZN34_INTERNAL_afccbf02_4_k_cu_6cd702bd4cuda3std6ranges3__45__cpo4dataE:
	.zero		1
	.type		_ZN34_INTERNAL_afccbf02_4_k_cu_6cd702bd6thrust24THRUST_300001_SM_1000_NS6system3cpp3parE,@object
	.size		_ZN34_INTERNAL_afccbf02_4_k_cu_6cd702bd6thrust24THRUST_300001_SM_1000_NS6system3cpp3parE,(_ZN34_INTERNAL_afccbf02_4_k_cu_6cd702bd4cuda3std3__45__cpo5beginE - _ZN34_INTERNAL_afccbf02_4_k_cu_6cd702bd6thrust24THRUST_300001_SM_1000_NS6system3cpp3parE)
_ZN34_INTERNAL_afccbf02_4_k_cu_6cd702bd6thrust24THRUST_300001_SM_1000_NS6system3cpp3parE:
	.zero		1
	.type		_ZN34_INTERNAL_afccbf02_4_k_cu_6cd702bd4cuda3std3__45__cpo5beginE,@object
	.size		_ZN34_INTERNAL_afccbf02_4_k_cu_6cd702bd4cuda3std3__45__cpo5beginE,(_ZN34_INTERNAL_afccbf02_4_k_cu_6cd702bd4cuda3std6ranges3__45__cpo5beginE - _ZN34_INTERNAL_afccbf02_4_k_cu_6cd702bd4cuda3std3__45__cpo5beginE)
_ZN34_INTERNAL_afccbf02_4_k_cu_6cd702bd4cuda3std3__45__cpo5beginE:
	.zero		1
	.type		_ZN34_INTERNAL_afccbf02_4_k_cu_6cd702bd4cuda3std6ranges3__45__cpo5beginE,@object
	.size		_ZN34_INTERNAL_afccbf02_4_k_cu_6cd702bd4cuda3std6ranges3__45__cpo5beginE,(_ZN34_INTERNAL_afccbf02_4_k_cu_6cd702bd6thrust24THRUST_300001_SM_1000_NS6deviceE - _ZN34_INTERNAL_afccbf02_4_k_cu_6cd702bd4cuda3std6ranges3__45__cpo5beginE)
_ZN34_INTERNAL_afccbf02_4_k_cu_6cd702bd4cuda3std6ranges3__45__cpo5beginE:
	.zero		1
	.type		_ZN34_INTERNAL_afccbf02_4_k_cu_6cd702bd6thrust24THRUST_300001_SM_1000_NS6deviceE,@object
	.size		_ZN34_INTERNAL_afccbf02_4_k_cu_6cd702bd6thrust24THRUST_300001_SM_1000_NS6deviceE,(_ZN34_INTERNAL_afccbf02_4_k_cu_6cd702bd4cuda3std3__47nulloptE - _ZN34_INTERNAL_afccbf02_4_k_cu_6cd702bd6thrust24THRUST_300001_SM_1000_NS6deviceE)
_ZN34_INTERNAL_afccbf02_4_k_cu_6cd702bd6thrust24THRUST_300001_SM_1000_NS6deviceE:
	.zero		1
	.type		_ZN34_INTERNAL_afccbf02_4_k_cu_6cd702bd4cuda3std3__47nulloptE,@object
	.size		_ZN34_INTERNAL_afccbf02_4_k_cu_6cd702bd4cuda3std3__47nulloptE,(_ZN34_INTERNAL_afccbf02_4_k_cu_6cd702bd4cuda3std6ranges3__45__cpo8distanceE - _ZN34_INTERNAL_afccbf02_4_k_cu_6cd702bd4cuda3std3__47nulloptE)
_ZN34_INTERNAL_afccbf02_4_k_cu_6cd702bd4cuda3std3__47nulloptE:
	.zero		1
	.type		_ZN34_INTERNAL_afccbf02_4_k_cu_6cd702bd4cuda3std6ranges3__45__cpo8distanceE,@object
	.size		_ZN34_INTERNAL_afccbf02_4_k_cu_6cd702bd4cuda3std6ranges3__45__cpo8distanceE,(_ZN34_INTERNAL_afccbf02_4_k_cu_6cd702bd6thrust24THRUST_300001_SM_1000_NS12placeholders2_4E - _ZN34_INTERNAL_afccbf02_4_k_cu_6cd702bd4cuda3std6ranges3__45__cpo8distanceE)
_ZN34_INTERNAL_afccbf02_4_k_cu_6cd702bd4cuda3std6ranges3__45__cpo8distanceE:
	.zero		1
	.type		_ZN34_INTERNAL_afccbf02_4_k_cu_6cd702bd6thrust24THRUST_300001_SM_1000_NS12placeholders2_4E,@object
	.size		_ZN34_INTERNAL_afccbf02_4_k_cu_6cd702bd6thrust24THRUST_300001_SM_1000_NS12placeholders2_4E,(_ZN34_INTERNAL_afccbf02_4_k_cu_6cd702bd4cuda3std3__45__cpo6rbeginE - _ZN34_INTERNAL_afccbf02_4_k_cu_6cd702bd6thrust24THRUST_300001_SM_1000_NS12placeholders2_4E)
_ZN34_INTERNAL_afccbf02_4_k_cu_6cd702bd6thrust24THRUST_300001_SM_1000_NS12placeholders2_4E:
	.zero		1
	.type		_ZN34_INTERNAL_afccbf02_4_k_cu_6cd702bd4cuda3std3__45__cpo6rbeginE,@object
	.size		_ZN34_INTERNAL_afccbf02_4_k_cu_6cd702bd4cuda3std3__45__cpo6rbeginE,(_ZN34_INTERNAL_afccbf02_4_k_cu_6cd702bd4cuda3std6ranges3__45__cpo7advanceE - _ZN34_INTERNAL_afccbf02_4_k_cu_6cd702bd4cuda3std3__45__cpo6rbeginE)
_ZN34_INTERNAL_afccbf02_4_k_cu_6cd702bd4cuda3std3__45__cpo6rbeginE:
	.zero		1
	.type		_ZN34_INTERNAL_afccbf02_4_k_cu_6cd702bd4cuda3std6ranges3__45__cpo7advanceE,@object
	.size		_ZN34_INTERNAL_afccbf02_4_k_cu_6cd702bd4cuda3std6ranges3__45__cpo7advanceE,(_ZN34_INTERNAL_afccbf02_4_k_cu_6cd702bd6thrust24THRUST_300001_SM_1000_NS12placeholders3_10E - _ZN34_INTERNAL_afccbf02_4_k_cu_6cd702bd4cuda3std6ranges3__45__cpo7advanceE)
_ZN34_INTERNAL_afccbf02_4_k_cu_6cd702bd4cuda3std6ranges3__45__cpo7advanceE:
	.zero		1
	.type		_ZN34_INTERNAL_afccbf02_4_k_cu_6cd702bd6thrust24THRUST_300001_SM_1000_NS12placeholders3_10E,@object
	.size		_ZN34_INTERNAL_afccbf02_4_k_cu_6cd702bd6thrust24THRUST_300001_SM_1000_NS12placeholders3_10E,(_ZN34_INTERNAL_afccbf02_4_k_cu_6cd702bd4cuda3std3__48in_placeE - _ZN34_INTERNAL_afccbf02_4_k_cu_6cd702bd6thrust24THRUST_300001_SM_1000_NS12placeholders3_10E)
_ZN34_INTERNAL_afccbf02_4_k_cu_6cd702bd6thrust24THRUST_300001_SM_1000_NS12placeholders3_10E:
	.zero		1
	.type		_ZN34_INTERNAL_afccbf02_4_k_cu_6cd702bd4cuda3std3__48in_placeE,@object
	.size		_ZN34_INTERNAL_afccbf02_4_k_cu_6cd702bd4cuda3std3__48in_placeE,(_ZN34_INTERNAL_afccbf02_4_k_cu_6cd702bd4cuda3std6ranges3__45__cpo4sizeE - _ZN34_INTERNAL_afccbf02_4_k_cu_6cd702bd4cuda3std3__48in_placeE)
_ZN34_INTERNAL_afccbf02_4_k_cu_6cd702bd4cuda3std3__48in_placeE:
	.zero		1
	.type		_ZN34_INTERNAL_afccbf02_4_k_cu_6cd702bd4cuda3std6ranges3__45__cpo4sizeE,@object
	.size		_ZN34_INTERNAL_afccbf02_4_k_cu_6cd702bd4cuda3std6ranges3__45__cpo4sizeE,(_ZN34_INTERNAL_afccbf02_4_k_cu_6cd702bd6thrust24THRUST_300001_SM_1000_NS12placeholders2_2E - _ZN34_INTERNAL_afccbf02_4_k_cu_6cd702bd4cuda3std6ranges3__45__cpo4sizeE)
_ZN34_INTERNAL_afccbf02_4_k_cu_6cd702bd4cuda3std6ranges3__45__cpo4sizeE:
	.zero		1
	.type		_ZN34_INTERNAL_afccbf02_4_k_cu_6cd702bd6thrust24THRUST_300001_SM_1000_NS12placeholders2_2E,@object
	.size		_ZN34_INTERNAL_afccbf02_4_k_cu_6cd702bd6thrust24THRUST_300001_SM_1000_NS12placeholders2_2E,(_ZN34_INTERNAL_afccbf02_4_k_cu_6cd702bd4cuda3std3__45__cpo6cbeginE - _ZN34_INTERNAL_afccbf02_4_k_cu_6cd702bd6thrust24THRUST_300001_SM_1000_NS12placeholders2_2E)
_ZN34_INTERNAL_afccbf02_4_k_cu_6cd702bd6thrust24THRUST_300001_SM_1000_NS12placeholders2_2E:
	.zero		1
	.type		_ZN34_INTERNAL_afccbf02_4_k_cu_6cd702bd4cuda3std3__45__cpo6cbeginE,@object
	.size		_ZN34_INTERNAL_afccbf02_4_k_cu_6cd702bd4cuda3std3__45__cpo6cbeginE,(_ZN34_INTERNAL_afccbf02_4_k_cu_6cd702bd4cuda3std6ranges3__45__cpo6cbeginE - _ZN34_INTERNAL_afccbf02_4_k_cu_6cd702bd4cuda3std3__45__cpo6cbeginE)
_ZN34_INTERNAL_afccbf02_4_k_cu_6cd702bd4cuda3std3__45__cpo6cbeginE:
	.zero		1
	.type		_ZN34_INTERNAL_afccbf02_4_k_cu_6cd702bd4cuda3std6ranges3__45__cpo6cbeginE,@object
	.size		_ZN34_INTERNAL_afccbf02_4_k_cu_6cd702bd4cuda3std6ranges3__45__cpo6cbeginE,(_ZN34_INTERNAL_afccbf02_4_k_cu_6cd702bd6thrust24THRUST_300001_SM_1000_NS12placeholders2_6E - _ZN34_INTERNAL_afccbf02_4_k_cu_6cd702bd4cuda3std6ranges3__45__cpo6cbeginE)
_ZN34_INTERNAL_afccbf02_4_k_cu_6cd702bd4cuda3std6ranges3__45__cpo6cbeginE:
	.zero		1
	.type		_ZN34_INTERNAL_afccbf02_4_k_cu_6cd702bd6thrust24THRUST_300001_SM_1000_NS12placeholders2_6E,@object
	.size		_ZN34_INTERNAL_afccbf02_4_k_cu_6cd702bd6thrust24THRUST_300001_SM_1000_NS12placeholders2_6E,(_ZN34_INTERNAL_afccbf02_4_k_cu_6cd702bd4cuda3std3__45__cpo7crbeginE - _ZN34_INTERNAL_afccbf02_4_k_cu_6cd702bd6thrust24THRUST_300001_SM_1000_NS12placeholders2_6E)
_ZN34_INTERNAL_afccbf02_4_k_cu_6cd702bd6thrust24THRUST_300001_SM_1000_NS12placeholders2_6E:
	.zero		1
	.type		_ZN34_INTERNAL_afccbf02_4_k_cu_6cd702bd4cuda3std3__45__cpo7crbeginE,@object
	.size		_ZN34_INTERNAL_afccbf02_4_k_cu_6cd702bd4cuda3std3__45__cpo7crbeginE,(_ZN34_INTERNAL_afccbf02_4_k_cu_6cd702bd4cuda3std6ranges3__45__cpo4nextE - _ZN34_INTERNAL_afccbf02_4_k_cu_6cd702bd4cuda3std3__45__cpo7crbeginE)
_ZN34_INTERNAL_afccbf02_4_k_cu_6cd702bd4cuda3std3__45__cpo7crbeginE:
	.zero		1
	.type		_ZN34_INTERNAL_afccbf02_4_k_cu_6cd702bd4cuda3std6ranges3__45__cpo4nextE,@object
	.size		_ZN34_INTERNAL_afccbf02_4_k_cu_6cd702bd4cuda3std6ranges3__45__cpo4nextE,(_ZN34_INTERNAL_afccbf02_4_k_cu_6cd702bd4cuda3std6ranges3__45__cpo4swapE - _ZN34_INTERNAL_afccbf02_4_k_cu_6cd702bd4cuda3std6ranges3__45__cpo4nextE)
_ZN34_INTERNAL_afccbf02_4_k_cu_6cd702bd4cuda3std6ranges3__45__cpo4nextE:
	.zero		1
	.type		_ZN34_INTERNAL_afccbf02_4_k_cu_6cd702bd4cuda3std6ranges3__45__cpo4swapE,@object
	.size		_ZN34_INTERNAL_afccbf02_4_k_cu_6cd702bd4cuda3std6ranges3__45__cpo4swapE,(_ZN34_INTERNAL_afccbf02_4_k_cu_6cd702bd6thrust24THRUST_300001_SM_1000_NS8cuda_cub10par_nosyncE - _ZN34_INTERNAL_afccbf02_4_k_cu_6cd702bd4cuda3std6ranges3__45__cpo4swapE)
_ZN34_INTERNAL_afccbf02_4_k_cu_6cd702bd4cuda3std6ranges3__45__cpo4swapE:
	.zero		1
	.type		_ZN34_INTERNAL_afccbf02_4_k_cu_6cd702bd6thrust24THRUST_300001_SM_1000_NS8cuda_cub10par_nosyncE,@object
	.size		_ZN34_INTERNAL_afccbf02_4_k_cu_6cd702bd6thrust24THRUST_300001_SM_1000_NS8cuda_cub10par_nosyncE,(_ZN34_INTERNAL_afccbf02_4_k_cu_6cd702bd6thrust24THRUST_300001_SM_1000_NS3seqE - _ZN34_INTERNAL_afccbf02_4_k_cu_6cd702bd6thrust24THRUST_300001_SM_1000_NS8cuda_cub10par_nosyncE)
_ZN34_INTERNAL_afccbf02_4_k_cu_6cd702bd6thrust24THRUST_300001_SM_1000_NS8cuda_cub10par_nosyncE:
	.zero		1
	.type		_ZN34_INTERNAL_afccbf02_4_k_cu_6cd702bd6thrust24THRUST_300001_SM_1000_NS3seqE,@object
	.size		_ZN34_INTERNAL_afccbf02_4_k_cu_6cd702bd6thrust24THRUST_300001_SM_1000_NS3seqE,(_ZN34_INTERNAL_afccbf02_4_k_cu_6cd702bd4cuda3std3__420unreachable_sentinelE - _ZN34_INTERNAL_afccbf02_4_k_cu_6cd702bd6thrust24THRUST_300001_SM_1000_NS3seqE)
_ZN34_INTERNAL_afccbf02_4_k_cu_6cd702bd6thrust24THRUST_300001_SM_1000_NS3seqE:
	.zero		1
	.type		_ZN34_INTERNAL_afccbf02_4_k_cu_6cd702bd4cuda3std3__420unreachable_sentinelE,@object
	.size		_ZN34_INTERNAL_afccbf02_4_k_cu_6cd702bd4cuda3std3__420unreachable_sentinelE,(_ZN34_INTERNAL_afccbf02_4_k_cu_6cd702bd4cuda3std6ranges3__45__cpo5ssizeE - _ZN34_INTERNAL_afccbf02_4_k_cu_6cd702bd4cuda3std3__420unreachable_sentinelE)
_ZN34_INTERNAL_afccbf02_4_k_cu_6cd702bd4cuda3std3__420unreachable_sentinelE:
	.zero		1
	.type		_ZN34_INTERNAL_afccbf02_4_k_cu_6cd702bd4cuda3std6ranges3__45__cpo5ssizeE,@object
	.size		_ZN34_INTERNAL_afccbf02_4_k_cu_6cd702bd4cuda3std6ranges3__45__cpo5ssizeE,(_ZN34_INTERNAL_afccbf02_4_k_cu_6cd702bd6thrust24THRUST_300001_SM_1000_NS12placeholders2_3E - _ZN34_INTERNAL_afccbf02_4_k_cu_6cd702bd4cuda3std6ranges3__45__cpo5ssizeE)
_ZN34_INTERNAL_afccbf02_4_k_cu_6cd702bd4cuda3std6ranges3__45__cpo5ssizeE:
	.zero		1
	.type		_ZN34_INTERNAL_afccbf02_4_k_cu_6cd702bd6thrust24THRUST_300001_SM_1000_NS12placeholders2_3E,@object
	.size		_ZN34_INTERNAL_afccbf02_4_k_cu_6cd702bd6thrust24THRUST_300001_SM_1000_NS12placeholders2_3E,(_ZN34_INTERNAL_afccbf02_4_k_cu_6cd702bd4cuda3std3__45__cpo4cendE - _ZN34_INTERNAL_afccbf02_4_k_cu_6cd702bd6thrust24THRUST_300001_SM_1000_NS12placeholders2_3E)
_ZN34_INTERNAL_afccbf02_4_k_cu_6cd702bd6thrust24THRUST_300001_SM_1000_NS12placeholders2_3E:
	.zero		1
	.type		_ZN34_INTERNAL_afccbf02_4_k_cu_6cd702bd4cuda3std3__45__cpo4cendE,@object
	.size		_ZN34_INTERNAL_afccbf02_4_k_cu_6cd702bd4cuda3std3__45__cpo4cendE,(_ZN34_INTERNAL_afccbf02_4_k_cu_6cd702bd4cuda3std6ranges3__45__cpo4cendE - _ZN34_INTERNAL_afccbf02_4_k_cu_6cd702bd4cuda3std3__45__cpo4cendE)
_ZN34_INTERNAL_afccbf02_4_k_cu_6cd702bd4cuda3std3__45__cpo4cendE:
	.zero		1
	.type		_ZN34_INTERNAL_afccbf02_4_k_cu_6cd702bd4cuda3std6ranges3__45__cpo4cendE,@object
	.size		_ZN34_INTERNAL_afccbf02_4_k_cu_6cd702bd4cuda3std6ranges3__45__cpo4cendE,(_ZN34_INTERNAL_afccbf02_4_k_cu_6cd702bd6thrust24THRUST_300001_SM_1000_NS12placeholders2_7E - _ZN34_INTERNAL_afccbf02_4_k_cu_6cd702bd4cuda3std6ranges3__45__cpo4cendE)
_ZN34_INTERNAL_afccbf02_4_k_cu_6cd702bd4cuda3std6ranges3__45__cpo4cendE:
	.zero		1
	.type		_ZN34_INTERNAL_afccbf02_4_k_cu_6cd702bd6thrust24THRUST_300001_SM_1000_NS12placeholders2_7E,@object
	.size		_ZN34_INTERNAL_afccbf02_4_k_cu_6cd702bd6thrust24THRUST_300001_SM_1000_NS12placeholders2_7E,(_ZN34_INTERNAL_afccbf02_4_k_cu_6cd702bd4cuda3std3__45__cpo5crendE - _ZN34_INTERNAL_afccbf02_4_k_cu_6cd702bd6thrust24THRUST_300001_SM_1000_NS12placeholders2_7E)
_ZN34_INTERNAL_afccbf02_4_k_cu_6cd702bd6thrust24THRUST_300001_SM_1000_NS12placeholders2_7E:
	.zero		1
	.type		_ZN34_INTERNAL_afccbf02_4_k_cu_6cd702bd4cuda3std3__45__cpo5crendE,@object
	.size		_ZN34_INTERNAL_afccbf02_4_k_cu_6cd702bd4cuda3std3__45__cpo5crendE,(_ZN34_INTERNAL_afccbf02_4_k_cu_6cd702bd4cuda3std6ranges3__45__cpo4prevE - _ZN34_INTERNAL_afccbf02_4_k_cu_6cd702bd4cuda3std3__45__cpo5crendE)
_ZN34_INTERNAL_afccbf02_4_k_cu_6cd702bd4cuda3std3__45__cpo5crendE:
	.zero		1
	.type		_ZN34_INTERNAL_afccbf02_4_k_cu_6cd702bd4cuda3std6ranges3__45__cpo4prevE,@object
	.size		_ZN34_INTERNAL_afccbf02_4_k_cu_6cd702bd4cuda3std6ranges3__45__cpo4prevE,(_ZN34_INTERNAL_afccbf02_4_k_cu_6cd702bd4cuda3std6ranges3__45__cpo9iter_moveE - _ZN34_INTERNAL_afccbf02_4_k_cu_6cd702bd4cuda3std6ranges3__45__cpo4prevE)
_ZN34_INTERNAL_afccbf02_4_k_cu_6cd702bd4cuda3std6ranges3__45__cpo4prevE:
	.zero		1
	.type		_ZN34_INTERNAL_afccbf02_4_k_cu_6cd702bd4cuda3std6ranges3__45__cpo9iter_moveE,@object
	.size		_ZN34_INTERNAL_afccbf02_4_k_cu_6cd702bd4cuda3std6ranges3__45__cpo9iter_moveE,(_ZN34_INTERNAL_afccbf02_4_k_cu_6cd702bd6thrust24THRUST_300001_SM_1000_NS6system6detail10sequential3seqE - _ZN34_INTERNAL_afccbf02_4_k_cu_6cd702bd4cuda3std6ranges3__45__cpo9iter_moveE)
_ZN34_INTERNAL_afccbf02_4_k_cu_6cd702bd4cuda3std6ranges3__45__cpo9iter_moveE:
	.zero		1
	.type		_ZN34_INTERNAL_afccbf02_4_k_cu_6cd702bd6thrust24THRUST_300001_SM_1000_NS6system6detail10sequential3seqE,@object
	.size		_ZN34_INTERNAL_afccbf02_4_k_cu_6cd702bd6thrust24THRUST_300001_SM_1000_NS6system6detail10sequential3seqE,(_ZN34_INTERNAL_afccbf02_4_k_cu_6cd702bd6thrust24THRUST_300001_SM_1000_NS12placeholders2_9E - _ZN34_INTERNAL_afccbf02_4_k_cu_6cd702bd6thrust24THRUST_300001_SM_1000_NS6system6detail10sequential3seqE)
_ZN34_INTERNAL_afccbf02_4_k_cu_6cd702bd6thrust24THRUST_300001_SM_1000_NS6system6detail10sequential3seqE:
	.zero		1
	.type		_ZN34_INTERNAL_afccbf02_4_k_cu_6cd702bd6thrust24THRUST_300001_SM_1000_NS12placeholders2_9E,@object
	.size		_ZN34_INTERNAL_afccbf02_4_k_cu_6cd702bd6thrust24THRUST_300001_SM_1000_NS12placeholders2_9E,(_ZN34_INTERNAL_afccbf02_4_k_cu_6cd702bd4cuda3std3__419piecewise_constructE - _ZN34_INTERNAL_afccbf02_4_k_cu_6cd702bd6thrust24THRUST_300001_SM_1000_NS12placeholders2_9E)
_ZN34_INTERNAL_afccbf02_4_k_cu_6cd702bd6thrust24THRUST_300001_SM_1000_NS12placeholders2_9E:
	.zero		1
	.type		_ZN34_INTERNAL_afccbf02_4_k_cu_6cd702bd4cuda3std3__419piecewise_constructE,@object
	.size		_ZN34_INTERNAL_afccbf02_4_k_cu_6cd702bd4cuda3std3__419piecewise_constructE,(_ZN34_INTERNAL_afccbf02_4_k_cu_6cd702bd4cuda3std6ranges3__45__cpo5cdataE - _ZN34_INTERNAL_afccbf02_4_k_cu_6cd702bd4cuda3std3__419piecewise_constructE)
_ZN34_INTERNAL_afccbf02_4_k_cu_6cd702bd4cuda3std3__419piecewise_constructE:
	.zero		1
	.type		_ZN34_INTERNAL_afccbf02_4_k_cu_6cd702bd4cuda3std6ranges3__45__cpo5cdataE,@object
	.size		_ZN34_INTERNAL_afccbf02_4_k_cu_6cd702bd4cuda3std6ranges3__45__cpo5cdataE,(_ZN34_INTERNAL_afccbf02_4_k_cu_6cd702bd6thrust24THRUST_300001_SM_1000_NS12placeholders2_1E - _ZN34_INTERNAL_afccbf02_4_k_cu_6cd702bd4cuda3std6ranges3__45__cpo5cdataE)
_ZN34_INTERNAL_afccbf02_4_k_cu_6cd702bd4cuda3std6ranges3__45__cpo5cdataE:
	.zero		1
	.type		_ZN34_INTERNAL_afccbf02_4_k_cu_6cd702bd6thrust24THRUST_300001_SM_1000_NS12placeholders2_1E,@object
	.size		_ZN34_INTERNAL_afccbf02_4_k_cu_6cd702bd6thrust24THRUST_300001_SM_1000_NS12placeholders2_1E,(_ZN34_INTERNAL_afccbf02_4_k_cu_6cd702bd4cuda3std3__45__cpo3endE - _ZN34_INTERNAL_afccbf02_4_k_cu_6cd702bd6thrust24THRUST_300001_SM_1000_NS12placeholders2_1E)
_ZN34_INTERNAL_afccbf02_4_k_cu_6cd702bd6thrust24THRUST_300001_SM_1000_NS12placeholders2_1E:
	.zero		1
	.type		_ZN34_INTERNAL_afccbf02_4_k_cu_6cd702bd4cuda3std3__45__cpo3endE,@object
	.size		_ZN34_INTERNAL_afccbf02_4_k_cu_6cd702bd4cuda3std3__45__cpo3endE,(_ZN34_INTERNAL_afccbf02_4_k_cu_6cd702bd4cuda3std6ranges3__45__cpo3endE - _ZN34_INTERNAL_afccbf02_4_k_cu_6cd702bd4cuda3std3__45__cpo3endE)
_ZN34_INTERNAL_afccbf02_4_k_cu_6cd702bd4cuda3std3__45__cpo3endE:
	.zero		1
	.type		_ZN34_INTERNAL_afccbf02_4_k_cu_6cd702bd4cuda3std6ranges3__45__cpo3endE,@object
	.size		_ZN34_INTERNAL_afccbf02_4_k_cu_6cd702bd4cuda3std6ranges3__45__cpo3endE,(_ZN34_INTERNAL_afccbf02_4_k_cu_6cd702bd6thrust24THRUST_300001_SM_1000_NS12placeholders2_5E - _ZN34_INTERNAL_afccbf02_4_k_cu_6cd702bd4cuda3std6ranges3__45__cpo3endE)
_ZN34_INTERNAL_afccbf02_4_k_cu_6cd702bd4cuda3std6ranges3__45__cpo3endE:
	.zero		1
	.type		_ZN34_INTERNAL_afccbf02_4_k_cu_6cd702bd6thrust24THRUST_300001_SM_1000_NS12placeholders2_5E,@object
	.size		_ZN34_INTERNAL_afccbf02_4_k_cu_6cd702bd6thrust24THRUST_300001_SM_1000_NS12placeholders2_5E,(_ZN34_INTERNAL_afccbf02_4_k_cu_6cd702bd4cuda3std3__45__cpo4rendE - _ZN34_INTERNAL_afccbf02_4_k_cu_6cd702bd6thrust24THRUST_300001_SM_1000_NS12placeholders2_5E)
_ZN34_INTERNAL_afccbf02_4_k_cu_6cd702bd6thrust24THRUST_300001_SM_1000_NS12placeholders2_5E:
	.zero		1
	.type		_ZN34_INTERNAL_afccbf02_4_k_cu_6cd702bd4cuda3std3__45__cpo4rendE,@object
	.size		_ZN34_INTERNAL_afccbf02_4_k_cu_6cd702bd4cuda3std3__45__cpo4rendE,(_ZN34_INTERNAL_afccbf02_4_k_cu_6cd702bd4cuda3std6ranges3__45__cpo9iter_swapE - _ZN34_INTERNAL_afccbf02_4_k_cu_6cd702bd4cuda3std3__45__cpo4rendE)
_ZN34_INTERNAL_afccbf02_4_k_cu_6cd702bd4cuda3std3__45__cpo4rendE:
	.zero		1
	.type		_ZN34_INTERNAL_afccbf02_4_k_cu_6cd702bd4cuda3std6ranges3__45__cpo9iter_swapE,@object
	.size		_ZN34_INTERNAL_afccbf02_4_k_cu_6cd702bd4cuda3std6ranges3__45__cpo9iter_swapE,(_ZN34_INTERNAL_afccbf02_4_k_cu_6cd702bd4cuda3std3__48unexpectE - _ZN34_INTERNAL_afccbf02_4_k_cu_6cd702bd4cuda3std6ranges3__45__cpo9iter_swapE)
_ZN34_INTERNAL_afccbf02_4_k_cu_6cd702bd4cuda3std6ranges3__45__cpo9iter_swapE:
	.zero		1
	.type		_ZN34_INTERNAL_afccbf02_4_k_cu_6cd702bd4cuda3std3__48unexpectE,@object
	.size		_ZN34_INTERNAL_afccbf02_4_k_cu_6cd702bd4cuda3std3__48unexpectE,(_ZN34_INTERNAL_afccbf02_4_k_cu_6cd702bd6thrust24THRUST_300001_SM_1000_NS8cuda_cub3parE - _ZN34_INTERNAL_afccbf02_4_k_cu_6cd702bd4cuda3std3__48unexpectE)
_ZN34_INTERNAL_afccbf02_4_k_cu_6cd702bd4cuda3std3__48unexpectE:
	.zero		1
	.type		_ZN34_INTERNAL_afccbf02_4_k_cu_6cd702bd6thrust24THRUST_300001_SM_1000_NS8cuda_cub3parE,@object
	.size		_ZN34_INTERNAL_afccbf02_4_k_cu_6cd702bd6thrust24THRUST_300001_SM_1000_NS8cuda_cub3parE,(.L_29 - _ZN34_INTERNAL_afccbf02_4_k_cu_6cd702bd6thrust24THRUST_300001_SM_1000_NS8cuda_cub3parE)
_ZN34_INTERNAL_afccbf02_4_k_cu_6cd702bd6thrust24THRUST_300001_SM_1000_NS8cuda_cub3parE:
	.zero		1
.L_29:


//--------------------- .nv.constant0._ZN3cub18CUB_300001_SM_10006detail11EmptyKernelIvEEvv --------------------------
	.section	.nv.constant0._ZN3cub18CUB_300001_SM_10006detail11EmptyKernelIvEEvv,"a",@progbits
	.sectionflags	@""
	.align	4
.nv.constant0._ZN3cub18CUB_300001_SM_10006detail11EmptyKernelIvEEvv:
	.zero		896


//--------------------- .nv.constant0._Z18count_words_kernelv --------------------------
	.section	.nv.constant0._Z18count_words_kernelv,"a",@progbits
	.sectionflags	@""
	.align	4
.nv.constant0._Z18count_words_kernelv:
	.zero		896


//--------------------- SYMBOLS --------------------------

	.type		.nv.reservedSmem.offset0,@object
	.size		.nv.reservedSmem.offset0,0x4
